//
// Generated by NVIDIA NVVM Compiler
//
// Compiler Build ID: CL-36424714
// Cuda compilation tools, release 13.0, V13.0.88
// Based on NVVM 20.0.0
//

.version 9.0
.target sm_100
.address_size 64

	// .globl	_Z16hostPrescanArrayPfS_i
.extern .shared .align 16 .b8 temp[];

.visible .entry _Z16hostPrescanArrayPfS_i(
	.param .u64 .ptr .align 1 _Z16hostPrescanArrayPfS_i_param_0,
	.param .u64 .ptr .align 1 _Z16hostPrescanArrayPfS_i_param_1,
	.param .u32 _Z16hostPrescanArrayPfS_i_param_2
)
{
	.reg .pred 	%p<8>;
	.reg .b32 	%r<68>;
	.reg .b32 	%f<11>;
	.reg .b64 	%rd<13>;

	ld.param.u64 	%rd1, [_Z16hostPrescanArrayPfS_i_param_0];
	ld.param.u64 	%rd2, [_Z16hostPrescanArrayPfS_i_param_1];
	ld.param.u32 	%r17, [_Z16hostPrescanArrayPfS_i_param_2];
	cvta.to.global.u64 	%rd3, %rd2;
	mov.u32 	%r1, %tid.x;
	shr.u32 	%r19, %r17, 31;
	add.s32 	%r20, %r17, %r19;
	shr.s32 	%r2, %r20, 1;
	shr.u32 	%r21, %r1, 5;
	mul.wide.u32 	%rd4, %r1, 4;
	add.s64 	%rd5, %rd3, %rd4;
	ld.global.f32 	%f1, [%rd5];
	add.s32 	%r22, %r21, %r1;
	shl.b32 	%r23, %r22, 2;
	mov.u32 	%r24, temp;
	add.s32 	%r3, %r24, %r23;
	st.shared.f32 	[%r3], %f1;
	mul.wide.s32 	%rd6, %r2, 4;
	add.s64 	%rd7, %rd5, %rd6;
	ld.global.f32 	%f2, [%rd7];
	shl.b32 	%r25, %r2, 2;
	add.s32 	%r4, %r3, %r25;
	st.shared.f32 	[%r4], %f2;
	shr.s32 	%r63, %r17, 1;
	setp.lt.s32 	%p1, %r63, 1;
	mov.b32 	%r65, 1;
	@%p1 bra 	$L__BB0_5;
	shl.b32 	%r27, %r1, 1;
	or.b32  	%r6, %r27, 1;
	mov.b32 	%r65, 1;
$L__BB0_2:
	bar.sync 	0;
	setp.ge.s32 	%p2, %r1, %r63;
	@%p2 bra 	$L__BB0_4;
	mul.lo.s32 	%r28, %r65, %r6;
	add.s32 	%r29, %r28, -1;
	add.s32 	%r30, %r28, %r65;
	add.s32 	%r31, %r29, %r65;
	shr.s32 	%r32, %r29, 5;
	add.s32 	%r33, %r32, %r28;
	shr.s32 	%r34, %r31, 5;
	add.s32 	%r35, %r34, %r30;
	shl.b32 	%r36, %r33, 2;
	add.s32 	%r38, %r24, %r36;
	ld.shared.f32 	%f3, [%r38+-4];
	shl.b32 	%r39, %r35, 2;
	add.s32 	%r40, %r24, %r39;
	ld.shared.f32 	%f4, [%r40+-4];
	add.f32 	%f5, %f3, %f4;
	st.shared.f32 	[%r40+-4], %f5;
$L__BB0_4:
	shl.b32 	%r65, %r65, 1;
	shr.u32 	%r10, %r63, 1;
	setp.gt.u32 	%p3, %r63, 1;
	mov.u32 	%r63, %r10;
	@%p3 bra 	$L__BB0_2;
$L__BB0_5:
	setp.ne.s32 	%p4, %r1, 0;
	@%p4 bra 	$L__BB0_7;
	add.s32 	%r41, %r17, -1;
	shr.s32 	%r42, %r41, 5;
	add.s32 	%r43, %r42, %r17;
	shl.b32 	%r44, %r43, 2;
	add.s32 	%r46, %r24, %r44;
	mov.b32 	%r47, 0;
	st.shared.u32 	[%r46+-4], %r47;
$L__BB0_7:
	setp.lt.s32 	%p5, %r17, 2;
	@%p5 bra 	$L__BB0_12;
	shl.b32 	%r49, %r1, 1;
	or.b32  	%r12, %r49, 1;
	mov.b32 	%r66, 1;
$L__BB0_9:
	shr.u32 	%r65, %r65, 1;
	bar.sync 	0;
	setp.ge.u32 	%p6, %r1, %r66;
	@%p6 bra 	$L__BB0_11;
	mul.lo.s32 	%r50, %r65, %r12;
	add.s32 	%r51, %r50, -1;
	add.s32 	%r52, %r50, %r65;
	add.s32 	%r53, %r51, %r65;
	shr.s32 	%r54, %r51, 5;
	add.s32 	%r55, %r54, %r50;
	shr.s32 	%r56, %r53, 5;
	add.s32 	%r57, %r56, %r52;
	shl.b32 	%r58, %r55, 2;
	add.s32 	%r60, %r24, %r58;
	ld.shared.f32 	%f6, [%r60+-4];
	shl.b32 	%r61, %r57, 2;
	add.s32 	%r62, %r24, %r61;
	ld.shared.f32 	%f7, [%r62+-4];
	st.shared.f32 	[%r60+-4], %f7;
	add.f32 	%f8, %f6, %f7;
	st.shared.f32 	[%r62+-4], %f8;
$L__BB0_11:
	shl.b32 	%r66, %r66, 1;
	setp.lt.s32 	%p7, %r66, %r17;
	@%p7 bra 	$L__BB0_9;
$L__BB0_12:
	cvta.to.global.u64 	%rd8, %rd1;
	bar.sync 	0;
	ld.shared.f32 	%f9, [%r3];
	add.s64 	%rd10, %rd8, %rd4;
	st.global.f32 	[%rd10], %f9;
	ld.shared.f32 	%f10, [%r4];
	add.s64 	%rd12, %rd10, %rd6;
	st.global.f32 	[%rd12], %f10;
	ret;

}


// ===== COMPILED SASS (sm_100) =====

	.target	sm_100

	.elftype	@"ET_EXEC"


//--------------------- .note.nv.tkinfo           --------------------------
	.section	.note.nv.tkinfo,"",@"SHT_NOTE"
	.sectionflags	@"SHF_NOTE_NV_TKINFO"
	.tkinfo
        /*0018*/ 	.word	0x00000002
        /*0030*/ 	.string	""
        /*0030*/ 	.string	"ptxas"
        /*0030*/ 	.string	"Cuda compilation tools, release 13.0, V13.0.88"
        /*0030*/ 	.string	"Build cuda_13.0.r13.0/compiler.36424714_0"
        /*0030*/ 	.string	"-arch sm_100 -m 64 "



//--------------------- .note.nv.cuinfo           --------------------------
	.section	.note.nv.cuinfo,"",@"SHT_NOTE"
	.sectionflags	@"SHF_NOTE_NV_CUINFO"
        /*0018*/ 	.short	0x0002
        /*001a*/ 	.short	0x0064
        /*001c*/ 	.short	0x0082
	.zero		2


//--------------------- .nv.info                  --------------------------
	.section	.nv.info,"",@"SHT_CUDA_INFO"
	.align	4


	//----- nvinfo : EIATTR_REGCOUNT
	.align		4
        /*0000*/ 	.byte	0x04, 0x2f
        /*0002*/ 	.short	(.L_1 - .L_0)
	.align		4
.L_0:
        /*0004*/ 	.word	index@(_Z16hostPrescanArrayPfS_i)
        /*0008*/ 	.word	0x0000000d


	//----- nvinfo : EIATTR_FRAME_SIZE
	.align		4
.L_1:
        /*000c*/ 	.byte	0x04, 0x11
        /*000e*/ 	.short	(.L_3 - .L_2)
	.align		4
.L_2:
        /*0010*/ 	.word	index@(_Z16hostPrescanArrayPfS_i)
        /*0014*/ 	.word	0x00000000


	//----- nvinfo : EIATTR_MIN_STACK_SIZE
	.align		4
.L_3:
        /*0018*/ 	.byte	0x04, 0x12
        /*001a*/ 	.short	(.L_5 - .L_4)
	.align		4
.L_4:
        /*001c*/ 	.word	index@(_Z16hostPrescanArrayPfS_i)
        /*0020*/ 	.word	0x00000000
.L_5:


//--------------------- .nv.compat                --------------------------
	.section	.nv.compat,"",@"SHT_CUDA_COMPAT_INFO"
	.align	4
        /*0000*/ 	.byte	0x02, 0x09, 0x00, 0x00, 0x02, 0x02, 0x01, 0x00, 0x02, 0x05, 0x05, 0x00, 0x03, 0x07, 0x01, 0x01
        /*0010*/ 	.byte	0x02, 0x03, 0x00, 0x00, 0x02, 0x06, 0x01, 0x00, 0x04, 0x0b, 0x08, 0x00, 0x09, 0x00, 0x00, 0x00
        /*0020*/ 	.byte	0x00, 0x00, 0x00, 0x00


//--------------------- .nv.info._Z16hostPrescanArrayPfS_i --------------------------
	.section	.nv.info._Z16hostPrescanArrayPfS_i,"",@"SHT_CUDA_INFO"
	.sectionflags	@""
	.align	4


	//----- nvinfo : EIATTR_CUDA_API_VERSION
	.align		4
        /*0000*/ 	.byte	0x04, 0x37
        /*0002*/ 	.short	(.L_7 - .L_6)
.L_6:
        /*0004*/ 	.word	0x00000082


	//----- nvinfo : EIATTR_KPARAM_INFO
	.align		4
.L_7:
        /*0008*/ 	.byte	0x04, 0x17
        /*000a*/ 	.short	(.L_9 - .L_8)
.L_8:
        /*000c*/ 	.word	0x00000000
        /*0010*/ 	.short	0x0002
        /*0012*/ 	.short	0x0010
        /*0014*/ 	.byte	0x00, 0xf0, 0x11, 0x00


	//----- nvinfo : EIATTR_KPARAM_INFO
	.align		4
.L_9:
        /*0018*/ 	.byte	0x04, 0x17
        /*001a*/ 	.short	(.L_11 - .L_10)
.L_10:
        /*001c*/ 	.word	0x00000000
        /*0020*/ 	.short	0x0001
        /*0022*/ 	.short	0x0008
        /*0024*/ 	.byte	0x00, 0xf5, 0x21, 0x00


	//----- nvinfo : EIATTR_KPARAM_INFO
	.align		4
.L_11:
        /*0028*/ 	.byte	0x04, 0x17
        /*002a*/ 	.short	(.L_13 - .L_12)
.L_12:
        /*002c*/ 	.word	0x00000000
        /*0030*/ 	.short	0x0000
        /*0032*/ 	.short	0x0000
        /*0034*/ 	.byte	0x00, 0xf5, 0x21, 0x00


	//----- nvinfo : EIATTR_SPARSE_MMA_MASK
	.align		4
.L_13:
        /*0038*/ 	.byte	0x03, 0x50
        /*003a*/ 	.short	0x0000


	//----- nvinfo : EIATTR_MAXREG_COUNT
	.align		4
        /*003c*/ 	.byte	0x03, 0x1b
        /*003e*/ 	.short	0x00ff


	//----- nvinfo : EIATTR_NUM_BARRIERS
	.align		4
        /*0040*/ 	.byte	0x02, 0x4c
        /*0042*/ 	.byte	0x01
	.zero		1


	//----- nvinfo : EIATTR_MERCURY_ISA_VERSION
	.align		4
        /*0044*/ 	.byte	0x03, 0x5f
        /*0046*/ 	.short	0x0101


	//----- nvinfo : EIATTR_VRC_CTA_INIT_COUNT
	.align		4
        /*0048*/ 	.byte	0x02, 0x4a
	.zero		1
	.zero		1


	//----- nvinfo : EIATTR_EXIT_INSTR_OFFSETS
	.align		4
        /*004c*/ 	.byte	0x04, 0x1c
        /*004e*/ 	.short	(.L_15 - .L_14)


	//   ....[0]....
.L_14:
        /*0050*/ 	.word	0x00000570


	//----- nvinfo : EIATTR_CRS_STACK_SIZE
	.align		4
.L_15:
        /*0054*/ 	.byte	0x04, 0x1e
        /*0056*/ 	.short	(.L_17 - .L_16)
.L_16:
        /*0058*/ 	.word	0x00000000


	//----- nvinfo : EIATTR_CBANK_PARAM_SIZE
	.align		4
.L_17:
        /*005c*/ 	.byte	0x03, 0x19
        /*005e*/ 	.short	0x0014


	//----- nvinfo : EIATTR_PARAM_CBANK
	.align		4
        /*0060*/ 	.byte	0x04, 0x0a
        /*0062*/ 	.short	(.L_19 - .L_18)
	.align		4
.L_18:
        /*0064*/ 	.word	index@(.nv.constant0._Z16hostPrescanArrayPfS_i)
        /*0068*/ 	.short	0x0380
        /*006a*/ 	.short	0x0014


	//----- nvinfo : EIATTR_SW_WAR
	.align		4
.L_19:
        /*006c*/ 	.byte	0x04, 0x36
        /*006e*/ 	.short	(.L_21 - .L_20)
.L_20:
        /*0070*/ 	.word	0x00000008
.L_21:


//--------------------- .nv.callgraph             --------------------------
	.section	.nv.callgraph,"",@"SHT_CUDA_CALLGRAPH"
	.align	4
	.sectionentsize	8
	.align		4
        /*0000*/ 	.word	0x00000000
	.align		4
        /*0004*/ 	.word	0xffffffff
	.align		4
        /*0008*/ 	.word	0x00000000
	.align		4
        /*000c*/ 	.word	0xfffffffe
	.align		4
        /*0010*/ 	.word	0x00000000
	.align		4
        /*0014*/ 	.word	0xfffffffd
	.align		4
        /*0018*/ 	.word	0x00000000
	.align		4
        /*001c*/ 	.word	0xfffffffc


//--------------------- .text._Z16hostPrescanArrayPfS_i --------------------------
	.section	.text._Z16hostPrescanArrayPfS_i,"ax",@progbits
	.align	128
        .global         _Z16hostPrescanArrayPfS_i
        .type           _Z16hostPrescanArrayPfS_i,@function
        .size           _Z16hostPrescanArrayPfS_i,(.L_x_9 - _Z16hostPrescanArrayPfS_i)
        .other          _Z16hostPrescanArrayPfS_i,@"STO_CUDA_ENTRY STV_DEFAULT"
_Z16hostPrescanArrayPfS_i:
.text._Z16hostPrescanArrayPfS_i:
[----:B------:R-:W-:Y:S01]  /*0000*/  LDC R1, c[0x0][0x37c] ;  /* 0x0000df00ff017b82 */ /* 0x000fe20000000800 */
[----:B------:R-:W0:Y:S07]  /*0010*/  S2R R0, SR_TID.X ;  /* 0x0000000000007919 */ /* 0x000e2e0000002100 */
[----:B------:R-:W1:Y:S01]  /*0020*/  LDC R5, c[0x0][0x390] ;  /* 0x0000e400ff057b82 */ /* 0x000e620000000800 */
[----:B------:R-:W2:Y:S07]  /*0030*/  LDCU.64 UR8, c[0x0][0x358] ;  /* 0x00006b00ff0877ac */ /* 0x000eae0008000a00 */
[----:B------:R-:W0:Y:S01]  /*0040*/  LDC.64 R6, c[0x0][0x388] ;  /* 0x0000e200ff067b82 */ /* 0x000e220000000a00 */
[----:B-1----:R-:W-:-:S04]  /*0050*/  LEA.HI R2, R5, R5, RZ, 0x1 ;  /* 0x0000000505027211 */ /* 0x002fc800078f08ff */
[----:B------:R-:W-:Y:S01]  /*0060*/  SHF.R.S32.HI R2, RZ, 0x1, R2 ;  /* 0x00000001ff027819 */ /* 0x000fe20000011402 */
[----:B0-----:R-:W-:-:S04]  /*0070*/  IMAD.WIDE.U32 R6, R0, 0x4, R6 ;  /* 0x0000000400067825 */ /* 0x001fc800078e0006 */
[----:B------:R-:W-:Y:S02]  /*0080*/  IMAD.WIDE R8, R2, 0x4, R6 ;  /* 0x0000000402087825 */ /* 0x000fe400078e0206 */
[----:B--2---:R-:W2:Y:S04]  /*0090*/  LDG.E R6, desc[UR8][R6.64] ;  /* 0x0000000806067981 */ /* 0x004ea8000c1e1900 */
[----:B------:R-:W3:Y:S01]  /*00a0*/  LDG.E R9, desc[UR8][R8.64] ;  /* 0x0000000808097981 */ /* 0x000ee2000c1e1900 */
[----:B------:R-:W0:Y:S01]  /*00b0*/  S2UR UR5, SR_CgaCtaId ;  /* 0x00000000000579c3 */ /* 0x000e220000008800 */
[----:B------:R-:W-:Y:S01]  /*00c0*/  UMOV UR4, 0x400 ;  /* 0x0000040000047882 */ /* 0x000fe20000000000 */
[----:B------:R-:W-:Y:S02]  /*00d0*/  LEA.HI R3, R0, R0, RZ, 0x1b ;  /* 0x0000000000037211 */ /* 0x000fe400078fd8ff */
[----:B------:R-:W-:-:S04]  /*00e0*/  SHF.R.S32.HI R5, RZ, 0x1, R5 ;  /* 0x00000001ff057819 */ /* 0x000fc80000011405 */
[----:B------:R-:W-:Y:S01]  /*00f0*/  ISETP.GE.AND P0, PT, R5, 0x1, PT ;  /* 0x000000010500780c */ /* 0x000fe20003f06270 */
[----:B0-----:R-:W-:-:S03]  /*0100*/  ULEA UR4, UR5, UR4, 0x18 ;  /* 0x0000000405047291 */ /* 0x001fc6000f8ec0ff */
[----:B------:R-:W-:-:S03]  /*0110*/  UMOV UR5, 0x1 ;  /* 0x0000000100057882 */ /* 0x000fc60000000000 */
[----:B------:R-:W-:-:S05]  /*0120*/  LEA R3, R3, UR4, 0x2 ;  /* 0x0000000403037c11 */ /* 0x000fca000f8e10ff */
[----:B------:R-:W-:Y:S01]  /*0130*/  IMAD R4, R2, 0x4, R3 ;  /* 0x0000000402047824 */ /* 0x000fe200078e0203 */
[----:B--2---:R0:W-:Y:S04]  /*0140*/  STS [R3], R6 ;  /* 0x0000000603007388 */ /* 0x0041e80000000800 */
[----:B---3--:R0:W-:Y:S01]  /*0150*/  STS [R4], R9 ;  /* 0x0000000904007388 */ /* 0x0081e20000000800 */
[----:B------:R-:W-:Y:S05]  /*0160*/  @!P0 BRA `(.L_x_0) ;  /* 0x00000000005c8947 */ /* 0x000fea0003800000 */
[----:B------:R-:W-:Y:S01]  /*0170*/  LEA R10, R0, 0x1, 0x1 ;  /* 0x00000001000a7811 */ /* 0x000fe200078e08ff */
[----:B------:R-:W-:-:S06]  /*0180*/  UMOV UR5, 0x1 ;  /* 0x0000000100057882 */ /* 0x000fcc0000000000 */
.L_x_3:
[----:B------:R-:W-:Y:S01]  /*0190*/  BAR.SYNC.DEFER_BLOCKING 0x0 ;  /* 0x0000000000007b1d */ /* 0x000fe20000010000 */
[----:B------:R-:W-:Y:S02]  /*01a0*/  ISETP.GE.AND P0, PT, R0, R5, PT ;  /* 0x000000050000720c */ /* 0x000fe40003f06270 */
[----:B------:R-:W-:-:S03]  /*01b0*/  ISETP.GT.U32.AND P1, PT, R5, 0x1, PT ;  /* 0x000000010500780c */ /* 0x000fc60003f24070 */
[----:B------:R-:W-:Y:S08]  /*01c0*/  BSSY.RECONVERGENT B0, `(.L_x_1) ;  /* 0x000000e000007945 */ /* 0x000ff00003800200 */
[----:B-1----:R-:W-:Y:S05]  /*01d0*/  @P0 BRA `(.L_x_2) ;  /* 0x0000000000300947 */ /* 0x002fea0003800000 */
[----:B0-----:R-:W-:-:S04]  /*01e0*/  IMAD R6, R10, UR5, RZ ;  /* 0x000000050a067c24 */ /* 0x001fc8000f8e02ff */
[C---:B------:R-:W-:Y:S02]  /*01f0*/  VIADD R7, R6.reuse, 0xffffffff ;  /* 0xffffffff06077836 */ /* 0x040fe40000000000 */
[----:B------:R-:W-:Y:S02]  /*0200*/  VIADD R8, R6, UR5 ;  /* 0x0000000506087c36 */ /* 0x000fe40008000000 */
[C---:B------:R-:W-:Y:S01]  /*0210*/  VIADD R9, R7.reuse, UR5 ;  /* 0x0000000507097c36 */ /* 0x040fe20008000000 */
[----:B------:R-:W-:-:S04]  /*0220*/  LEA.HI.SX32 R6, R7, R6, 0x1b ;  /* 0x0000000607067211 */ /* 0x000fc800078fdaff */
[----:B------:R-:W-:Y:S02]  /*0230*/  LEA.HI.SX32 R8, R9, R8, 0x1b ;  /* 0x0000000809087211 */ /* 0x000fe400078fdaff */
[----:B------:R-:W-:Y:S02]  /*0240*/  LEA R6, R6, UR4, 0x2 ;  /* 0x0000000406067c11 */ /* 0x000fe4000f8e10ff */
[----:B------:R-:W-:-:S04]  /*0250*/  LEA R8, R8, UR4, 0x2 ;  /* 0x0000000408087c11 */ /* 0x000fc8000f8e10ff */
[----:B------:R-:W-:Y:S04]  /*0260*/  LDS R6, [R6+-0x4] ;  /* 0xfffffc0006067984 */ /* 0x000fe80000000800 */
[----:B------:R-:W0:Y:S02]  /*0270*/  LDS R7, [R8+-0x4] ;  /* 0xfffffc0008077984 */ /* 0x000e240000000800 */
[----:B0-----:R-:W-:-:S05]  /*0280*/  FADD R7, R6, R7 ;  /* 0x0000000706077221 */ /* 0x001fca0000000000 */
[----:B------:R1:W-:Y:S02]  /*0290*/  STS [R8+-0x4], R7 ;  /* 0xfffffc0708007388 */ /* 0x0003e40000000800 */
.L_x_2:
[----:B------:R-:W-:Y:S05]  /*02a0*/  BSYNC.RECONVERGENT B0 ;  /* 0x0000000000007941 */ /* 0x000fea0003800200 */
.L_x_1:
[----:B------:R-:W-:Y:S01]  /*02b0*/  USHF.L.U32 UR5, UR5, 0x1, URZ ;  /* 0x0000000105057899 */ /* 0x000fe200080006ff */
[----:B------:R-:W-:Y:S01]  /*02c0*/  SHF.R.U32.HI R5, RZ, 0x1, R5 ;  /* 0x00000001ff057819 */ /* 0x000fe20000011605 */
[----:B------:R-:W-:Y:S10]  /*02d0*/  @P1 BRA `(.L_x_3) ;  /* 0xfffffffc00ac1947 */ /* 0x000ff4000383ffff */
.L_x_0:
[----:B0-----:R-:W0:Y:S01]  /*02e0*/  LDC R6, c[0x0][0x390] ;  /* 0x0000e400ff067b82 */ /* 0x001e220000000800 */
[----:B------:R-:W-:-:S13]  /*02f0*/  ISETP.NE.AND P0, PT, R0, RZ, PT ;  /* 0x000000ff0000720c */ /* 0x000fda0003f05270 */
[----:B0-----:R-:W-:-:S05]  /*0300*/  @!P0 VIADD R5, R6, 0xffffffff ;  /* 0xffffffff06058836 */ /* 0x001fca0000000000 */
[----:B------:R-:W-:-:S04]  /*0310*/  @!P0 LEA.HI.SX32 R5, R5, R6, 0x1b ;  /* 0x0000000605058211 */ /* 0x000fc800078fdaff */
[----:B------:R-:W-:-:S05]  /*0320*/  @!P0 LEA R5, R5, UR4, 0x2 ;  /* 0x0000000405058c11 */ /* 0x000fca000f8e10ff */
[----:B------:R0:W-:Y:S01]  /*0330*/  @!P0 STS [R5+-0x4], RZ ;  /* 0xfffffcff05008388 */ /* 0x0001e20000000800 */
[----:B------:R-:W-:-:S13]  /*0340*/  ISETP.GE.AND P0, PT, R6, 0x2, PT ;  /* 0x000000020600780c */ /* 0x000fda0003f06270 */
[----:B0-----:R-:W-:Y:S05]  /*0350*/  @!P0 BRA `(.L_x_4) ;  /* 0x0000000000648947 */ /* 0x001fea0003800000 */
[----:B------:R-:W-:Y:S01]  /*0360*/  LEA R9, R0, 0x1, 0x1 ;  /* 0x0000000100097811 */ /* 0x000fe200078e08ff */
[----:B------:R-:W0:Y:S01]  /*0370*/  LDCU UR7, c[0x0][0x390] ;  /* 0x00007200ff0777ac */ /* 0x000e220008000800 */
[----:B------:R-:W-:-:S05]  /*0380*/  UMOV UR6, 0x1 ;  /* 0x0000000100067882 */ /* 0x000fca0000000000 */
.L_x_7:
[----:B------:R-:W-:Y:S01]  /*0390*/  BAR.SYNC.DEFER_BLOCKING 0x0 ;  /* 0x0000000000007b1d */ /* 0x000fe20000010000 */
[----:B------:R-:W-:Y:S01]  /*03a0*/  ISETP.GE.U32.AND P0, PT, R0, UR6, PT ;  /* 0x0000000600007c0c */ /* 0x000fe2000bf06070 */
[----:B------:R-:W-:Y:S02]  /*03b0*/  USHF.L.U32 UR6, UR6, 0x1, URZ ;  /* 0x0000000106067899 */ /* 0x000fe400080006ff */
[----:B------:R-:W-:Y:S02]  /*03c0*/  USHF.R.U32.HI UR5, URZ, 0x1, UR5 ;  /* 0x00000001ff057899 */ /* 0x000fe40008011605 */
[----:B------:R-:W-:Y:S08]  /*03d0*/  BSSY.RECONVERGENT B0, `(.L_x_5) ;  /* 0x000000f000007945 */ /* 0x000ff00003800200 */
[----:B--2---:R-:W-:Y:S05]  /*03e0*/  @P0 BRA `(.L_x_6) ;  /* 0x0000000000340947 */ /* 0x004fea0003800000 */
[----:B------:R-:W-:-:S04]  /*03f0*/  IMAD R5, R9, UR5, RZ ;  /* 0x0000000509057c24 */ /* 0x000fc8000f8e02ff */
[C---:B------:R-:W-:Y:S02]  /*0400*/  VIADD R6, R5.reuse, 0xffffffff ;  /* 0xffffffff05067836 */ /* 0x040fe40000000000 */
[----:B-1----:R-:W-:Y:S02]  /*0410*/  VIADD R7, R5, UR5 ;  /* 0x0000000505077c36 */ /* 0x002fe40008000000 */
[C---:B------:R-:W-:Y:S01]  /*0420*/  VIADD R8, R6.reuse, UR5 ;  /* 0x0000000506087c36 */ /* 0x040fe20008000000 */
[----:B------:R-:W-:-:S04]  /*0430*/  LEA.HI.SX32 R5, R6, R5, 0x1b ;  /* 0x0000000506057211 */ /* 0x000fc800078fdaff */
[----:B------:R-:W-:Y:S02]  /*0440*/  LEA.HI.SX32 R7, R8, R7, 0x1b ;  /* 0x0000000708077211 */ /* 0x000fe400078fdaff */
[----:B------:R-:W-:Y:S02]  /*0450*/  LEA R5, R5, UR4, 0x2 ;  /* 0x0000000405057c11 */ /* 0x000fe4000f8e10ff */
[----:B------:R-:W-:-:S03]  /*0460*/  LEA R7, R7, UR4, 0x2 ;  /* 0x0000000407077c11 */ /* 0x000fc6000f8e10ff */
[----:B------:R-:W-:Y:S04]  /*0470*/  LDS R6, [R5+-0x4] ;  /* 0xfffffc0005067984 */ /* 0x000fe80000000800 */
[----:B------:R-:W1:Y:S02]  /*0480*/  LDS R8, [R7+-0x4] ;  /* 0xfffffc0007087984 */ /* 0x000e640000000800 */
[----:B-1----:R-:W-:Y:S02]  /*0490*/  FADD R6, R6, R8 ;  /* 0x0000000806067221 */ /* 0x002fe40000000000 */
[----:B------:R2:W-:Y:S04]  /*04a0*/  STS [R5+-0x4], R8 ;  /* 0xfffffc0805007388 */ /* 0x0005e80000000800 */
[----:B------:R2:W-:Y:S02]  /*04b0*/  STS [R7+-0x4], R6 ;  /* 0xfffffc0607007388 */ /* 0x0005e40000000800 */
.L_x_6:
[----:B0-----:R-:W-:Y:S05]  /*04c0*/  BSYNC.RECONVERGENT B0 ;  /* 0x0000000000007941 */ /* 0x001fea0003800200 */
.L_x_5:
[----:B------:R-:W-:-:S09]  /*04d0*/  UISETP.GE.AND UP0, UPT, UR6, UR7, UPT ;  /* 0x000000070600728c */ /* 0x000fd2000bf06270 */
[----:B------:R-:W-:Y:S05]  /*04e0*/  BRA.U !UP0, `(.L_x_7) ;  /* 0xfffffffd08a87547 */ /* 0x000fea000b83ffff */
.L_x_4:
[----:B------:R-:W-:Y:S08]  /*04f0*/  BAR.SYNC.DEFER_BLOCKING 0x0 ;  /* 0x0000000000007b1d */ /* 0x000ff00000010000 */
[----:B-12---:R-:W0:Y:S01]  /*0500*/  LDC.64 R6, c[0x0][0x380] ;  /* 0x0000e000ff067b82 */ /* 0x006e220000000a00 */
[----:B------:R-:W1:Y:S04]  /*0510*/  LDS R3, [R3] ;  /* 0x0000000003037984 */ /* 0x000e680000000800 */
[----:B------:R-:W2:Y:S01]  /*0520*/  LDS R5, [R4] ;  /* 0x0000000004057984 */ /* 0x000ea20000000800 */
[----:B0-----:R-:W-:-:S04]  /*0530*/  IMAD.WIDE.U32 R6, R0, 0x4, R6 ;  /* 0x0000000400067825 */ /* 0x001fc800078e0006 */
[----:B------:R-:W-:Y:S01]  /*0540*/  IMAD.WIDE R8, R2, 0x4, R6 ;  /* 0x0000000402087825 */ /* 0x000fe200078e0206 */
[----:B-1----:R-:W-:Y:S04]  /*0550*/  STG.E desc[UR8][R6.64], R3 ;  /* 0x0000000306007986 */ /* 0x002fe8000c101908 */
[----:B--2---:R-:W-:Y:S01]  /*0560*/  STG.E desc[UR8][R8.64], R5 ;  /* 0x0000000508007986 */ /* 0x004fe2000c101908 */
[----:B------:R-:W-:Y:S05]  /*0570*/  EXIT ;  /* 0x000000000000794d */ /* 0x000fea0003800000 */
.L_x_8:
[----:B------:R-:W-:-:S00]  /*0580*/  BRA `(.L_x_8) ;  /* 0xfffffffc00fc7947 */ /* 0x000fc0000383ffff */
[----:B------:R-:W-:-:S00]  /*0590*/  NOP ;  /* 0x0000000000007918 */ /* 0x000fc00000000000 */
        /* <DEDUP_REMOVED lines=14> */
.L_x_9:


//--------------------- .nv.shared._Z16hostPrescanArrayPfS_i --------------------------
	.section	.nv.shared._Z16hostPrescanArrayPfS_i,"aw",@nobits
	.sectionflags	@""
	.align	16
	.zero		1024


//--------------------- .nv.shared.reserved.0     --------------------------
	.section	.nv.shared.reserved.0,"aw",@nobits
	.weak		__nv_reservedSMEM_offset_0_alias
	.size		__nv_reservedSMEM_offset_0_alias, 0, 64
	.other		__nv_reservedSMEM_offset_0_alias,@"STO_CUDA_RESERVED_SHARED STV_DEFAULT"
__nv_reservedSMEM_offset_0_alias:
	.zero		0
	.zero		64


//--------------------- .nv.constant0._Z16hostPrescanArrayPfS_i --------------------------
	.section	.nv.constant0._Z16hostPrescanArrayPfS_i,"a",@progbits
	.sectionflags	@""
	.align	4
.nv.constant0._Z16hostPrescanArrayPfS_i:
	.zero		916


//--------------------- SYMBOLS --------------------------

	.type		.nv.reservedSmem.offset0,@object
	.size		.nv.reservedSmem.offset0,0x4
	.type		.nv.reservedSmem.cap,@object
	.size		.nv.reservedSmem.cap,0x4
